	.headerflags	@"EF_CUDA_TEXMODE_UNIFIED EF_CUDA_64BIT_ADDRESS EF_CUDA_ACCELERATORS EF_CUDA_SM90 EF_CUDA_VIRTUAL_SM(EF_CUDA_SM90)"
	.elftype	@"ET_EXEC"


//--------------------- .nv.info                  --------------------------
	.section	.nv.info,"",@"SHT_CUDA_INFO"
	.align	4


	//----- nvinfo : EIATTR_REGCOUNT
	.align		4
        /*0000*/ 	.byte	0x04, 0x2f
        /*0002*/ 	.short	(.L_2 - .L_1)
	.align		4
.L_1:
        /*0004*/ 	.word	index@(triton_poi_fused_tanh_4)
        /*0008*/ 	.word	0x0000000c


	//----- nvinfo : EIATTR_MIN_STACK_SIZE
	.align		4
.L_2:
        /*000c*/ 	.byte	0x04, 0x12
        /*000e*/ 	.short	(.L_4 - .L_3)
	.align		4
.L_3:
        /*0010*/ 	.word	index@(triton_poi_fused_tanh_4)
        /*0014*/ 	.word	0x00000000


	//----- nvinfo : EIATTR_FRAME_SIZE
	.align		4
.L_4:
        /*0018*/ 	.byte	0x04, 0x11
        /*001a*/ 	.short	(.L_6 - .L_5)
	.align		4
.L_5:
        /*001c*/ 	.word	index@(triton_poi_fused_tanh_4)
        /*0020*/ 	.word	0x00000000


	//----- nvinfo : EIATTR_MIN_STACK_SIZE
	.align		4
.L_6:
        /*0024*/ 	.byte	0x04, 0x12
        /*0026*/ 	.short	(.L_8 - .L_7)
	.align		4
.L_7:
        /*0028*/ 	.word	index@(triton_poi_fused_tanh_4)
        /*002c*/ 	.word	0x00000000
.L_8:


//--------------------- .nv.info.triton_poi_fused_tanh_4 --------------------------
	.section	.nv.info.triton_poi_fused_tanh_4,"",@"SHT_CUDA_INFO"
	.sectionflags	@""
	.align	4


	//----- nvinfo : EIATTR_CUDA_API_VERSION
	.align		4
        /*0000*/ 	.byte	0x04, 0x37
        /*0002*/ 	.short	(.L_10 - .L_9)
.L_9:
        /*0004*/ 	.word	0x0000007c


	//----- nvinfo : EIATTR_KPARAM_INFO
	.align		4
.L_10:
        /*0008*/ 	.byte	0x04, 0x17
        /*000a*/ 	.short	(.L_12 - .L_11)
.L_11:
        /*000c*/ 	.word	0x00000000
        /*0010*/ 	.short	0x0001
        /*0012*/ 	.short	0x0008
        /*0014*/ 	.byte	0x00, 0xf0, 0x11, 0x00


	//----- nvinfo : EIATTR_KPARAM_INFO
	.align		4
.L_12:
        /*0018*/ 	.byte	0x04, 0x17
        /*001a*/ 	.short	(.L_14 - .L_13)
.L_13:
        /*001c*/ 	.word	0x00000000
        /*0020*/ 	.short	0x0000
        /*0022*/ 	.short	0x0000
        /*0024*/ 	.byte	0x00, 0xf4, 0x21, 0x00


	//----- nvinfo : EIATTR_SPARSE_MMA_MASK
	.align		4
.L_14:
        /*0028*/ 	.byte	0x03, 0x50
        /*002a*/ 	.short	0x0000


	//----- nvinfo : EIATTR_MAXREG_COUNT
	.align		4
        /*002c*/ 	.byte	0x03, 0x1b
        /*002e*/ 	.short	0x00ff


	//----- nvinfo : EIATTR_EXIT_INSTR_OFFSETS
	.align		4
        /*0030*/ 	.byte	0x04, 0x1c
        /*0032*/ 	.short	(.L_16 - .L_15)


	//   ....[0]....
.L_15:
        /*0034*/ 	.word	0x00000370


	//----- nvinfo : EIATTR_REQNTID
	.align		4
.L_16:
        /*0038*/ 	.byte	0x04, 0x10
        /*003a*/ 	.short	(.L_18 - .L_17)
.L_17:
        /*003c*/ 	.word	0x00000100
        /*0040*/ 	.word	0x00000001
        /*0044*/ 	.word	0x00000001


	//----- nvinfo : EIATTR_CRS_STACK_SIZE
	.align		4
.L_18:
        /*0048*/ 	.byte	0x04, 0x1e
        /*004a*/ 	.short	(.L_20 - .L_19)
.L_19:
        /*004c*/ 	.word	0x00000000


	//----- nvinfo : EIATTR_CBANK_PARAM_SIZE
	.align		4
.L_20:
        /*0050*/ 	.byte	0x03, 0x19
        /*0052*/ 	.short	0x000c


	//----- nvinfo : EIATTR_PARAM_CBANK
	.align		4
        /*0054*/ 	.byte	0x04, 0x0a
        /*0056*/ 	.short	(.L_22 - .L_21)
	.align		4
.L_21:
        /*0058*/ 	.word	index@(.nv.constant0.triton_poi_fused_tanh_4)
        /*005c*/ 	.short	0x0210
        /*005e*/ 	.short	0x000c


	//----- nvinfo : EIATTR_SW_WAR
	.align		4
.L_22:
        /*0060*/ 	.byte	0x04, 0x36
        /*0062*/ 	.short	(.L_24 - .L_23)
.L_23:
        /*0064*/ 	.word	0x00000008
.L_24:


//--------------------- .nv.callgraph             --------------------------
	.section	.nv.callgraph,"",@"SHT_CUDA_CALLGRAPH"
	.align	4
	.sectionentsize	8
	.align		4
        /*0000*/ 	.word	0x00000000
	.align		4
        /*0004*/ 	.word	0xffffffff
	.align		4
        /*0008*/ 	.word	0x00000000
	.align		4
        /*000c*/ 	.word	0xfffffffe
	.align		4
        /*0010*/ 	.word	0x00000000
	.align		4
        /*0014*/ 	.word	0xfffffffd
	.align		4
        /*0018*/ 	.word	0x00000000
	.align		4
        /*001c*/ 	.word	0xfffffffc


//--------------------- .nv.constant4             --------------------------
	.section	.nv.constant4,"a",@progbits
	.align	8
	.align		8
.nv.constant4:
        /*0000*/ 	.dword	_$_str


//--------------------- .text.triton_poi_fused_tanh_4 --------------------------
	.section	.text.triton_poi_fused_tanh_4,"ax",@progbits
	.align	128
        .global         triton_poi_fused_tanh_4
        .type           triton_poi_fused_tanh_4,@function
        .size           triton_poi_fused_tanh_4,(.L_x_7 - triton_poi_fused_tanh_4)
        .other          triton_poi_fused_tanh_4,@"STO_CUDA_ENTRY STV_DEFAULT"
triton_poi_fused_tanh_4:
.text.triton_poi_fused_tanh_4:
[----:B------:R-:W0:Y:S02]  /*0000*/  LDC R1, c[0x0][0x28] ;  /* 0x00000a00ff017b82 */ /* 0x000e240000000800 */
[----:B------:R-:W1:Y:S01]  /*0010*/  S2R R0, SR_TID.X ;  /* 0x0000000000007919 */ /* 0x000e620000002100 */
[----:B------:R-:W2:Y:S01]  /*0020*/  LDC.64 R2, c[0x0][0x210] ;  /* 0x00008400ff027b82 */ /* 0x000ea20000000a00 */
[----:B------:R-:W-:Y:S01]  /*0030*/  ULDC.64 UR4, c[0x0][0x208] ;  /* 0x0000820000047ab9 */ /* 0x000fe20000000a00 */
[----:B------:R-:W3:Y:S01]  /*0040*/  S2R R5, SR_CTAID.X ;  /* 0x0000000000057919 */ /* 0x000ee20000002500 */
[----:B-1----:R-:W-:-:S04]  /*0050*/  SHF.L.U32 R0, R0, 0x1, RZ ;  /* 0x0000000100007819 */ /* 0x002fc800000006ff */
[----:B------:R-:W-:-:S04]  /*0060*/  LOP3.LUT R0, R0, 0x1fe, RZ, 0xc0, !PT ;  /* 0x000001fe00007812 */ /* 0x000fc800078ec0ff */
[----:B---3--:R-:W-:-:S05]  /*0070*/  LEA R5, R5, R0, 0x9 ;  /* 0x0000000005057211 */ /* 0x008fca00078e48ff */
[----:B--2---:R-:W-:-:S05]  /*0080*/  IMAD.WIDE R2, R5, 0x4, R2 ;  /* 0x0000000405027825 */ /* 0x004fca00078e0202 */
[----:B------:R-:W2:Y:S01]  /*0090*/  LDG.E.64 R4, desc[UR4][R2.64] ;  /* 0x0000000402047981 */ /* 0x000ea2000c1e1b00 */
[----:B------:R-:W-:Y:S01]  /*00a0*/  BSSY B0, `(.L_x_0) ;  /* 0x0000015000007945 */ /* 0x000fe20003800000 */
[----:B--2---:R-:W-:-:S05]  /*00b0*/  FADD.FTZ R0, |R4|, -RZ ;  /* 0x800000ff04007221 */ /* 0x004fca0000010200 */
[----:B------:R-:W-:-:S13]  /*00c0*/  FSETP.GE.AND P0, PT, R0, 0.60000002384185791016, PT ;  /* 0x3f19999a0000780b */ /* 0x000fda0003f06000 */
[----:B------:R-:W-:Y:S05]  /*00d0*/  @!P0 BRA `(.L_x_1) ;  /* 0x0000000000288947 */ /* 0x000fea0003800000 */
[C---:B------:R-:W-:Y:S01]  /*00e0*/  FMUL R6, R0.reuse, 2.8853900432586669922 ;  /* 0x4038aa3b00067820 */ /* 0x040fe20000400000 */
[----:B------:R-:W-:Y:S01]  /*00f0*/  HFMA2.MMA R8, -RZ, RZ, 1.875, 0 ;  /* 0x3f800000ff087435 */ /* 0x000fe200000001ff */
[----:B------:R-:W-:-:S04]  /*0100*/  FSETP.GE.AND P0, PT, R0, 9.010913848876953125, PT ;  /* 0x41102cb40000780b */ /* 0x000fc80003f06000 */
[----:B------:R-:W1:Y:S02]  /*0110*/  MUFU.EX2 R6, R6 ;  /* 0x0000000600067308 */ /* 0x000e640000000800 */
[----:B-1----:R-:W-:-:S06]  /*0120*/  FADD R7, R6, 1 ;  /* 0x3f80000006077421 */ /* 0x002fcc0000000000 */
[----:B------:R-:W1:Y:S02]  /*0130*/  MUFU.RCP R7, R7 ;  /* 0x0000000700077308 */ /* 0x000e640000001000 */
[----:B-1----:R-:W-:-:S05]  /*0140*/  FFMA.FTZ R8, R7, -2, R8 ;  /* 0xc000000007087823 */ /* 0x002fca0000010008 */
[----:B------:R-:W-:-:S04]  /*0150*/  FSEL R9, R8, 1, !P0 ;  /* 0x3f80000008097808 */ /* 0x000fc80004000000 */
[----:B------:R-:W-:Y:S01]  /*0160*/  LOP3.LUT R4, R9, 0x80000000, R4, 0xf8, !PT ;  /* 0x8000000009047812 */ /* 0x000fe200078ef804 */
[----:B------:R-:W-:Y:S06]  /*0170*/  BRA `(.L_x_2) ;  /* 0x00000000001c7947 */ /* 0x000fec0003800000 */
.L_x_1:
[----:B------:R-:W-:Y:S01]  /*0180*/  MOV R0, 0x3c80f082 ;  /* 0x3c80f08200007802 */ /* 0x000fe20000000f00 */
[----:B------:R-:W-:-:S04]  /*0190*/  FMUL R7, R4, R4 ;  /* 0x0000000404077220 */ /* 0x000fc80000400000 */
[----:B------:R-:W-:-:S04]  /*01a0*/  FFMA.FTZ R0, R7, R0, -0.052303962409496307373 ;  /* 0xbd563cae07007423 */ /* 0x000fc80000010000 */
[----:B------:R-:W-:-:S04]  /*01b0*/  FFMA.FTZ R0, R7, R0, 0.1331529766321182251 ;  /* 0x3e08594107007423 */ /* 0x000fc80000010000 */
[----:B------:R-:W-:-:S04]  /*01c0*/  FFMA.FTZ R0, R7, R0, -0.33332768082618713379 ;  /* 0xbeaaa9ed07007423 */ /* 0x000fc80000010000 */
[----:B------:R-:W-:-:S04]  /*01d0*/  FFMA.FTZ R7, R7, R0, RZ ;  /* 0x0000000007077223 */ /* 0x000fc800000100ff */
[----:B------:R-:W-:-:S07]  /*01e0*/  FFMA.FTZ R4, R4, R7, R4 ;  /* 0x0000000704047223 */ /* 0x000fce0000010004 */
.L_x_2:
[----:B------:R-:W-:Y:S05]  /*01f0*/  BSYNC B0 ;  /* 0x0000000000007941 */ /* 0x000fea0003800000 */
.L_x_0:
[----:B------:R-:W-:Y:S01]  /*0200*/  FADD.FTZ R8, |R5|, -RZ ;  /* 0x800000ff05087221 */ /* 0x000fe20000010200 */
[----:B------:R-:W-:Y:S04]  /*0210*/  BSSY B0, `(.L_x_3) ;  /* 0x0000014000007945 */ /* 0x000fe80003800000 */
        /* <DEDUP_REMOVED lines=12> */
.L_x_4:
[----:B------:R-:W-:Y:S01]  /*02e0*/  MOV R0, 0x3c80f082 ;  /* 0x3c80f08200007802 */ /* 0x000fe20000000f00 */
[----:B------:R-:W-:-:S04]  /*02f0*/  FMUL R7, R5, R5 ;  /* 0x0000000505077220 */ /* 0x000fc80000400000 */
[----:B------:R-:W-:-:S04]  /*0300*/  FFMA.FTZ R0, R7, R0, -0.052303962409496307373 ;  /* 0xbd563cae07007423 */ /* 0x000fc80000010000 */
[----:B------:R-:W-:-:S04]  /*0310*/  FFMA.FTZ R0, R7, R0, 0.1331529766321182251 ;  /* 0x3e08594107007423 */ /* 0x000fc80000010000 */
[----:B------:R-:W-:-:S04]  /*0320*/  FFMA.FTZ R0, R7, R0, -0.33332768082618713379 ;  /* 0xbeaaa9ed07007423 */ /* 0x000fc80000010000 */
[----:B------:R-:W-:-:S04]  /*0330*/  FFMA.FTZ R0, R7, R0, RZ ;  /* 0x0000000007007223 */ /* 0x000fc800000100ff */
[----:B------:R-:W-:-:S07]  /*0340*/  FFMA.FTZ R5, R5, R0, R5 ;  /* 0x0000000005057223 */ /* 0x000fce0000010005 */
.L_x_5:
[----:B------:R-:W-:Y:S05]  /*0350*/  BSYNC B0 ;  /* 0x0000000000007941 */ /* 0x000fea0003800000 */
.L_x_3:
[----:B------:R-:W-:Y:S01]  /*0360*/  STG.E.64 desc[UR4][R2.64], R4 ;  /* 0x0000000402007986 */ /* 0x000fe2000c101b04 */
[----:B------:R-:W-:Y:S05]  /*0370*/  EXIT ;  /* 0x000000000000794d */ /* 0x000fea0003800000 */
.L_x_6:
[----:B------:R-:W-:-:S00]  /*0380*/  BRA `(.L_x_6) ;  /* 0xfffffffc00fc7947 */ /* 0x000fc0000383ffff */
[----:B------:R-:W-:-:S00]  /*0390*/  NOP ;  /* 0x0000000000007918 */ /* 0x000fc00000000000 */
        /* <DEDUP_REMOVED lines=14> */
.L_x_7:


//--------------------- .nv.global.init           --------------------------
	.section	.nv.global.init,"aw",@progbits
.nv.global.init:
	.type		_$_str,@object
	.size		_$_str,(.L_0 - _$_str)
_$_str:
        /*0000*/ 	.byte	0x5f, 0x5f, 0x43, 0x55, 0x44, 0x41, 0x5f, 0x46, 0x54, 0x5a, 0x00
.L_0:


//--------------------- .nv.constant0.triton_poi_fused_tanh_4 --------------------------
	.section	.nv.constant0.triton_poi_fused_tanh_4,"a",@progbits
	.sectionflags	@""
	.align	4
.nv.constant0.triton_poi_fused_tanh_4:
	.zero		540
